//
// Generated by NVIDIA NVVM Compiler
//
// Compiler Build ID: CL-36424714
// Cuda compilation tools, release 13.0, V13.0.88
// Based on NVVM 20.0.0
//

.version 9.0
.target sm_100
.address_size 64

	// .globl	_Z13printBlockIdxPfS_S_i
.extern .func  (.param .b32 func_retval0) vprintf
(
	.param .b64 vprintf_param_0,
	.param .b64 vprintf_param_1
)
;
// _ZZ13printBlockIdxPfS_S_iE9sharedMem has been demoted
.global .align 1 .b8 $str[10] = {105, 115, 32, 122, 101, 114, 111, 33, 10};

.visible .entry _Z13printBlockIdxPfS_S_i(
	.param .u64 .ptr .align 1 _Z13printBlockIdxPfS_S_i_param_0,
	.param .u64 .ptr .align 1 _Z13printBlockIdxPfS_S_i_param_1,
	.param .u64 .ptr .align 1 _Z13printBlockIdxPfS_S_i_param_2,
	.param .u32 _Z13printBlockIdxPfS_S_i_param_3
)
{
	.reg .pred 	%p<13>;
	.reg .b32 	%r<18>;
	.reg .b32 	%f<35>;
	.reg .b64 	%rd<15>;
	// demoted variable
	.shared .align 4 .b8 _ZZ13printBlockIdxPfS_S_iE9sharedMem[4096];
	ld.param.u64 	%rd1, [_Z13printBlockIdxPfS_S_i_param_0];
	ld.param.u64 	%rd2, [_Z13printBlockIdxPfS_S_i_param_1];
	ld.param.u64 	%rd3, [_Z13printBlockIdxPfS_S_i_param_2];
	ld.param.u32 	%r3, [_Z13printBlockIdxPfS_S_i_param_3];
	mov.u32 	%r1, %tid.x;
	setp.ge.u32 	%p1, %r1, %r3;
	shl.b32 	%r4, %r1, 2;
	mov.u32 	%r5, _ZZ13printBlockIdxPfS_S_iE9sharedMem;
	add.s32 	%r2, %r5, %r4;
	@%p1 bra 	$L__BB0_2;
	cvta.to.global.u64 	%rd6, %rd1;
	cvta.to.global.u64 	%rd7, %rd2;
	mov.u32 	%r9, %ctaid.x;
	mad.lo.s32 	%r10, %r3, %r9, %r1;
	mul.wide.u32 	%rd8, %r10, 4;
	add.s64 	%rd9, %rd6, %rd8;
	ld.global.f32 	%f1, [%rd9];
	mov.u32 	%r11, %ntid.x;
	mov.u32 	%r12, %ctaid.y;
	mad.lo.s32 	%r13, %r1, %r11, %r12;
	mul.wide.u32 	%rd10, %r13, 4;
	add.s64 	%rd11, %rd7, %rd10;
	ld.global.f32 	%f2, [%rd11];
	mul.f32 	%f3, %f1, %f2;
	st.shared.f32 	[%r2], %f3;
	bra.uni 	$L__BB0_3;
$L__BB0_2:
	mov.u64 	%rd4, $str;
	cvta.global.u64 	%rd5, %rd4;
	{ // callseq 0, 0
	.param .b64 param0;
	st.param.b64 	[param0], %rd5;
	.param .b64 param1;
	st.param.b64 	[param1], 0;
	.param .b32 retval0;
	call.uni (retval0), 
	vprintf, 
	(
	param0, 
	param1
	);
	ld.param.b32 	%r6, [retval0];
	} // callseq 0
	mov.b32 	%r8, 0;
	st.shared.u32 	[%r2], %r8;
$L__BB0_3:
	bar.sync 	0;
	setp.gt.u32 	%p2, %r1, 511;
	@%p2 bra 	$L__BB0_5;
	ld.shared.f32 	%f4, [%r2+2048];
	ld.shared.f32 	%f5, [%r2];
	add.f32 	%f6, %f4, %f5;
	st.shared.f32 	[%r2], %f6;
$L__BB0_5:
	bar.sync 	0;
	setp.gt.u32 	%p3, %r1, 255;
	@%p3 bra 	$L__BB0_7;
	ld.shared.f32 	%f7, [%r2+1024];
	ld.shared.f32 	%f8, [%r2];
	add.f32 	%f9, %f7, %f8;
	st.shared.f32 	[%r2], %f9;
$L__BB0_7:
	bar.sync 	0;
	setp.gt.u32 	%p4, %r1, 127;
	@%p4 bra 	$L__BB0_9;
	ld.shared.f32 	%f10, [%r2+512];
	ld.shared.f32 	%f11, [%r2];
	add.f32 	%f12, %f10, %f11;
	st.shared.f32 	[%r2], %f12;
$L__BB0_9:
	bar.sync 	0;
	setp.gt.u32 	%p5, %r1, 63;
	@%p5 bra 	$L__BB0_11;
	ld.shared.f32 	%f13, [%r2+256];
	ld.shared.f32 	%f14, [%r2];
	add.f32 	%f15, %f13, %f14;
	st.shared.f32 	[%r2], %f15;
$L__BB0_11:
	bar.sync 	0;
	setp.gt.u32 	%p6, %r1, 31;
	@%p6 bra 	$L__BB0_13;
	ld.shared.f32 	%f16, [%r2+128];
	ld.shared.f32 	%f17, [%r2];
	add.f32 	%f18, %f16, %f17;
	st.shared.f32 	[%r2], %f18;
$L__BB0_13:
	bar.sync 	0;
	setp.gt.u32 	%p7, %r1, 15;
	@%p7 bra 	$L__BB0_15;
	ld.shared.f32 	%f19, [%r2+64];
	ld.shared.f32 	%f20, [%r2];
	add.f32 	%f21, %f19, %f20;
	st.shared.f32 	[%r2], %f21;
$L__BB0_15:
	bar.sync 	0;
	setp.gt.u32 	%p8, %r1, 7;
	@%p8 bra 	$L__BB0_17;
	ld.shared.f32 	%f22, [%r2+32];
	ld.shared.f32 	%f23, [%r2];
	add.f32 	%f24, %f22, %f23;
	st.shared.f32 	[%r2], %f24;
$L__BB0_17:
	bar.sync 	0;
	setp.gt.u32 	%p9, %r1, 3;
	@%p9 bra 	$L__BB0_19;
	ld.shared.f32 	%f25, [%r2+16];
	ld.shared.f32 	%f26, [%r2];
	add.f32 	%f27, %f25, %f26;
	st.shared.f32 	[%r2], %f27;
$L__BB0_19:
	bar.sync 	0;
	setp.gt.u32 	%p10, %r1, 1;
	@%p10 bra 	$L__BB0_21;
	ld.shared.f32 	%f28, [%r2+8];
	ld.shared.f32 	%f29, [%r2];
	add.f32 	%f30, %f28, %f29;
	st.shared.f32 	[%r2], %f30;
$L__BB0_21:
	bar.sync 	0;
	setp.ne.s32 	%p11, %r1, 0;
	@%p11 bra 	$L__BB0_23;
	ld.shared.f32 	%f31, [_ZZ13printBlockIdxPfS_S_iE9sharedMem+4];
	ld.shared.f32 	%f32, [%r2];
	add.f32 	%f33, %f31, %f32;
	st.shared.f32 	[%r2], %f33;
$L__BB0_23:
	setp.ne.s32 	%p12, %r1, 0;
	bar.sync 	0;
	@%p12 bra 	$L__BB0_25;
	ld.shared.f32 	%f34, [_ZZ13printBlockIdxPfS_S_iE9sharedMem];
	mov.u32 	%r14, %ctaid.x;
	mov.u32 	%r15, %ctaid.y;
	mov.u32 	%r16, %ntid.x;
	mad.lo.s32 	%r17, %r15, %r16, %r14;
	cvta.to.global.u64 	%rd12, %rd3;
	mul.wide.u32 	%rd13, %r17, 4;
	add.s64 	%rd14, %rd12, %rd13;
	st.global.f32 	[%rd14], %f34;
$L__BB0_25:
	ret;

}


// ===== COMPILED SASS (sm_100) =====

	.target	sm_100

	.elftype	@"ET_EXEC"


//--------------------- .note.nv.tkinfo           --------------------------
	.section	.note.nv.tkinfo,"",@"SHT_NOTE"
	.sectionflags	@"SHF_NOTE_NV_TKINFO"
	.tkinfo
        /*0018*/ 	.word	0x00000002
        /*0030*/ 	.string	""
        /*0030*/ 	.string	"ptxas"
        /*0030*/ 	.string	"Cuda compilation tools, release 13.0, V13.0.88"
        /*0030*/ 	.string	"Build cuda_13.0.r13.0/compiler.36424714_0"
        /*0030*/ 	.string	"-arch sm_100 -m 64 "



//--------------------- .note.nv.cuinfo           --------------------------
	.section	.note.nv.cuinfo,"",@"SHT_NOTE"
	.sectionflags	@"SHF_NOTE_NV_CUINFO"
        /*0018*/ 	.short	0x0002
        /*001a*/ 	.short	0x0064
        /*001c*/ 	.short	0x0082
	.zero		2


//--------------------- .nv.info                  --------------------------
	.section	.nv.info,"",@"SHT_CUDA_INFO"
	.align	4


	//----- nvinfo : EIATTR_REGCOUNT
	.align		4
        /*0000*/ 	.byte	0x04, 0x2f
        /*0002*/ 	.short	(.L_2 - .L_1)
	.align		4
.L_1:
        /*0004*/ 	.word	index@(_Z13printBlockIdxPfS_S_i)
        /*0008*/ 	.word	0x00000018


	//----- nvinfo : EIATTR_FRAME_SIZE
	.align		4
.L_2:
        /*000c*/ 	.byte	0x04, 0x11
        /*000e*/ 	.short	(.L_4 - .L_3)
	.align		4
.L_3:
        /*0010*/ 	.word	index@(_Z13printBlockIdxPfS_S_i)
        /*0014*/ 	.word	0x00000000


	//----- nvinfo : EIATTR_MIN_STACK_SIZE
	.align		4
.L_4:
        /*0018*/ 	.byte	0x04, 0x12
        /*001a*/ 	.short	(.L_6 - .L_5)
	.align		4
.L_5:
        /*001c*/ 	.word	index@(_Z13printBlockIdxPfS_S_i)
        /*0020*/ 	.word	0x00000000
.L_6:


//--------------------- .nv.compat                --------------------------
	.section	.nv.compat,"",@"SHT_CUDA_COMPAT_INFO"
	.align	4
        /*0000*/ 	.byte	0x02, 0x09, 0x00, 0x00, 0x02, 0x02, 0x01, 0x00, 0x02, 0x05, 0x05, 0x00, 0x03, 0x07, 0x01, 0x01
        /*0010*/ 	.byte	0x02, 0x03, 0x00, 0x00, 0x02, 0x06, 0x01, 0x00, 0x04, 0x0b, 0x08, 0x00, 0x09, 0x00, 0x00, 0x00
        /*0020*/ 	.byte	0x00, 0x00, 0x00, 0x00


//--------------------- .nv.info._Z13printBlockIdxPfS_S_i --------------------------
	.section	.nv.info._Z13printBlockIdxPfS_S_i,"",@"SHT_CUDA_INFO"
	.sectionflags	@""
	.align	4


	//----- nvinfo : EIATTR_CUDA_API_VERSION
	.align		4
        /*0000*/ 	.byte	0x04, 0x37
        /*0002*/ 	.short	(.L_8 - .L_7)
.L_7:
        /*0004*/ 	.word	0x00000082


	//----- nvinfo : EIATTR_KPARAM_INFO
	.align		4
.L_8:
        /*0008*/ 	.byte	0x04, 0x17
        /*000a*/ 	.short	(.L_10 - .L_9)
.L_9:
        /*000c*/ 	.word	0x00000000
        /*0010*/ 	.short	0x0003
        /*0012*/ 	.short	0x0018
        /*0014*/ 	.byte	0x00, 0xf0, 0x11, 0x00


	//----- nvinfo : EIATTR_KPARAM_INFO
	.align		4
.L_10:
        /*0018*/ 	.byte	0x04, 0x17
        /*001a*/ 	.short	(.L_12 - .L_11)
.L_11:
        /*001c*/ 	.word	0x00000000
        /*0020*/ 	.short	0x0002
        /*0022*/ 	.short	0x0010
        /*0024*/ 	.byte	0x00, 0xf5, 0x21, 0x00


	//----- nvinfo : EIATTR_KPARAM_INFO
	.align		4
.L_12:
        /*0028*/ 	.byte	0x04, 0x17
        /*002a*/ 	.short	(.L_14 - .L_13)
.L_13:
        /*002c*/ 	.word	0x00000000
        /*0030*/ 	.short	0x0001
        /*0032*/ 	.short	0x0008
        /*0034*/ 	.byte	0x00, 0xf5, 0x21, 0x00


	//----- nvinfo : EIATTR_KPARAM_INFO
	.align		4
.L_14:
        /*0038*/ 	.byte	0x04, 0x17
        /*003a*/ 	.short	(.L_16 - .L_15)
.L_15:
        /*003c*/ 	.word	0x00000000
        /*0040*/ 	.short	0x0000
        /*0042*/ 	.short	0x0000
        /*0044*/ 	.byte	0x00, 0xf5, 0x21, 0x00


	//----- nvinfo : EIATTR_SPARSE_MMA_MASK
	.align		4
.L_16:
        /*0048*/ 	.byte	0x03, 0x50
        /*004a*/ 	.short	0x0000


	//----- nvinfo : EIATTR_MAXREG_COUNT
	.align		4
        /*004c*/ 	.byte	0x03, 0x1b
        /*004e*/ 	.short	0x00ff


	//----- nvinfo : EIATTR_NUM_BARRIERS
	.align		4
        /*0050*/ 	.byte	0x02, 0x4c
        /*0052*/ 	.byte	0x01
	.zero		1


	//----- nvinfo : EIATTR_EXTERNS
	.align		4
        /*0054*/ 	.byte	0x04, 0x0f
        /*0056*/ 	.short	(.L_18 - .L_17)


	//   ....[0]....
	.align		4
.L_17:
        /*0058*/ 	.word	index@(vprintf)


	//----- nvinfo : EIATTR_MERCURY_ISA_VERSION
	.align		4
.L_18:
        /*005c*/ 	.byte	0x03, 0x5f
        /*005e*/ 	.short	0x0101


	//----- nvinfo : EIATTR_VRC_CTA_INIT_COUNT
	.align		4
        /*0060*/ 	.byte	0x02, 0x4a
	.zero		1
	.zero		1


	//----- nvinfo : EIATTR_SYSCALL_OFFSETS
	.align		4
        /*0064*/ 	.byte	0x04, 0x46
        /*0066*/ 	.short	(.L_20 - .L_19)


	//   ....[0]....
.L_19:
        /*0068*/ 	.word	0x000001e0


	//----- nvinfo : EIATTR_EXIT_INSTR_OFFSETS
	.align		4
.L_20:
        /*006c*/ 	.byte	0x04, 0x1c
        /*006e*/ 	.short	(.L_22 - .L_21)


	//   ....[0]....
.L_21:
        /*0070*/ 	.word	0x00000610


	//   ....[1]....
        /*0074*/ 	.word	0x000006d0


	//----- nvinfo : EIATTR_CRS_STACK_SIZE
	.align		4
.L_22:
        /*0078*/ 	.byte	0x04, 0x1e
        /*007a*/ 	.short	(.L_24 - .L_23)
.L_23:
        /*007c*/ 	.word	0x00000000


	//----- nvinfo : EIATTR_CBANK_PARAM_SIZE
	.align		4
.L_24:
        /*0080*/ 	.byte	0x03, 0x19
        /*0082*/ 	.short	0x001c


	//----- nvinfo : EIATTR_PARAM_CBANK
	.align		4
        /*0084*/ 	.byte	0x04, 0x0a
        /*0086*/ 	.short	(.L_26 - .L_25)
	.align		4
.L_25:
        /*0088*/ 	.word	index@(.nv.constant0._Z13printBlockIdxPfS_S_i)
        /*008c*/ 	.short	0x0380
        /*008e*/ 	.short	0x001c


	//----- nvinfo : EIATTR_SW_WAR
	.align		4
.L_26:
        /*0090*/ 	.byte	0x04, 0x36
        /*0092*/ 	.short	(.L_28 - .L_27)
.L_27:
        /*0094*/ 	.word	0x00000008
.L_28:


//--------------------- .nv.callgraph             --------------------------
	.section	.nv.callgraph,"",@"SHT_CUDA_CALLGRAPH"
	.align	4
	.sectionentsize	8
	.align		4
        /*0000*/ 	.word	0x00000000
	.align		4
        /*0004*/ 	.word	0xffffffff
	.align		4
        /*0008*/ 	.word	index@(_Z13printBlockIdxPfS_S_i)
	.align		4
        /*000c*/ 	.word	index@(vprintf)
	.align		4
        /*0010*/ 	.word	0x00000000
	.align		4
        /*0014*/ 	.word	0xfffffffe
	.align		4
        /*0018*/ 	.word	0x00000000
	.align		4
        /*001c*/ 	.word	0xfffffffd
	.align		4
        /*0020*/ 	.word	0x00000000
	.align		4
        /*0024*/ 	.word	0xfffffffc


//--------------------- .nv.constant4             --------------------------
	.section	.nv.constant4,"a",@progbits
	.align	8
	.align		8
.nv.constant4:
        /*0000*/ 	.dword	vprintf
	.align		8
        /*0008*/ 	.dword	$str


//--------------------- .text._Z13printBlockIdxPfS_S_i --------------------------
	.section	.text._Z13printBlockIdxPfS_S_i,"ax",@progbits
	.align	128
        .global         _Z13printBlockIdxPfS_S_i
        .type           _Z13printBlockIdxPfS_S_i,@function
        .size           _Z13printBlockIdxPfS_S_i,(.L_x_3 - _Z13printBlockIdxPfS_S_i)
        .other          _Z13printBlockIdxPfS_S_i,@"STO_CUDA_ENTRY STV_DEFAULT"
_Z13printBlockIdxPfS_S_i:
.text._Z13printBlockIdxPfS_S_i:
[----:B------:R-:W0:Y:S01]  /*0000*/  LDC R1, c[0x0][0x37c] ;  /* 0x0000df00ff017b82 */ /* 0x000e220000000800 */
[----:B------:R-:W1:Y:S01]  /*0010*/  S2R R16, SR_TID.X ;  /* 0x0000000000107919 */ /* 0x000e620000002100 */
[----:B------:R-:W1:Y:S06]  /*0020*/  LDCU UR4, c[0x0][0x398] ;  /* 0x00007300ff0477ac */ /* 0x000e6c0008000800 */
[----:B------:R-:W2:Y:S01]  /*0030*/  LDC.64 R2, c[0x0][0x380] ;  /* 0x0000e000ff027b82 */ /* 0x000ea20000000a00 */
[----:B------:R-:W3:Y:S07]  /*0040*/  LDCU.64 UR36, c[0x0][0x358] ;  /* 0x00006b00ff2477ac */ /* 0x000eee0008000a00 */
[----:B------:R-:W4:Y:S01]  /*0050*/  LDC.64 R4, c[0x0][0x388] ;  /* 0x0000e200ff047b82 */ /* 0x000f220000000a00 */
[----:B-1----:R-:W-:-:S13]  /*0060*/  ISETP.GE.U32.AND P0, PT, R16, UR4, PT ;  /* 0x0000000410007c0c */ /* 0x002fda000bf06070 */
[----:B------:R-:W1:Y:S01]  /*0070*/  @!P0 S2R R7, SR_CTAID.X ;  /* 0x0000000000078919 */ /* 0x000e620000002500 */
[----:B------:R-:W5:Y:S01]  /*0080*/  @!P0 LDC R9, c[0x0][0x360] ;  /* 0x0000d800ff098b82 */ /* 0x000f620000000800 */
[----:B------:R-:W5:Y:S01]  /*0090*/  @!P0 S2R R0, SR_CTAID.Y ;  /* 0x0000000000008919 */ /* 0x000f620000002600 */
[----:B-1----:R-:W-:Y:S02]  /*00a0*/  @!P0 IMAD R7, R7, UR4, R16 ;  /* 0x0000000407078c24 */ /* 0x002fe4000f8e0210 */
[----:B-----5:R-:W-:Y:S02]  /*00b0*/  @!P0 IMAD R9, R16, R9, R0 ;  /* 0x0000000910098224 */ /* 0x020fe400078e0200 */
[----:B--2---:R-:W-:-:S04]  /*00c0*/  @!P0 IMAD.WIDE.U32 R2, R7, 0x4, R2 ;  /* 0x0000000407028825 */ /* 0x004fc800078e0002 */
[----:B----4-:R-:W-:Y:S02]  /*00d0*/  @!P0 IMAD.WIDE.U32 R4, R9, 0x4, R4 ;  /* 0x0000000409048825 */ /* 0x010fe400078e0004 */
[----:B---3--:R-:W2:Y:S04]  /*00e0*/  @!P0 LDG.E R2, desc[UR36][R2.64] ;  /* 0x0000002402028981 */ /* 0x008ea8000c1e1900 */
[----:B------:R-:W2:Y:S01]  /*00f0*/  @!P0 LDG.E R5, desc[UR36][R4.64] ;  /* 0x0000002404058981 */ /* 0x000ea2000c1e1900 */
[----:B------:R-:W1:Y:S01]  /*0100*/  S2UR UR5, SR_CgaCtaId ;  /* 0x00000000000579c3 */ /* 0x000e620000008800 */
[----:B------:R-:W-:Y:S02]  /*0110*/  UMOV UR4, 0x400 ;  /* 0x0000040000047882 */ /* 0x000fe40000000000 */
[----:B-1----:R-:W-:-:S06]  /*0120*/  ULEA UR4, UR5, UR4, 0x18 ;  /* 0x0000000405047291 */ /* 0x002fcc000f8ec0ff */
[----:B------:R-:W-:Y:S01]  /*0130*/  LEA R17, R16, UR4, 0x2 ;  /* 0x0000000410117c11 */ /* 0x000fe2000f8e10ff */
[----:B--2---:R-:W-:-:S05]  /*0140*/  @!P0 FMUL R0, R2, R5 ;  /* 0x0000000502008220 */ /* 0x004fca0000400000 */
[----:B------:R1:W-:Y:S01]  /*0150*/  @!P0 STS [R17], R0 ;  /* 0x0000000011008388 */ /* 0x0003e20000000800 */
[----:B0-----:R-:W-:Y:S05]  /*0160*/  @!P0 BRA `(.L_x_0) ;  /* 0x0000000000248947 */ /* 0x001fea0003800000 */
[----:B-1----:R-:W-:Y:S01]  /*0170*/  MOV R0, 0x0 ;  /* 0x0000000000007802 */ /* 0x002fe20000000f00 */
[----:B------:R-:W0:Y:S01]  /*0180*/  LDCU.64 UR4, c[0x4][0x8] ;  /* 0x01000100ff0477ac */ /* 0x000e220008000a00 */
[----:B------:R-:W-:Y:S02]  /*0190*/  CS2R R6, SRZ ;  /* 0x0000000000067805 */ /* 0x000fe4000001ff00 */
[----:B------:R1:W2:Y:S01]  /*01a0*/  LDC.64 R2, c[0x4][R0] ;  /* 0x0100000000027b82 */ /* 0x0002a20000000a00 */
[----:B0-----:R-:W-:Y:S02]  /*01b0*/  MOV R4, UR4 ;  /* 0x0000000400047c02 */ /* 0x001fe40008000f00 */
[----:B-1----:R-:W-:-:S07]  /*01c0*/  MOV R5, UR5 ;  /* 0x0000000500057c02 */ /* 0x002fce0008000f00 */
[----:B------:R-:W-:-:S07]  /*01d0*/  LEPC R20, `(.L_x_1) ;  /* 0x000000001014794e */ /* 0x000fce0000000000 */
[----:B--2---:R-:W-:Y:S05]  /*01e0*/  CALL.ABS.NOINC R2 ;  /* 0x0000000002007343 */ /* 0x004fea0003c00000 */
.L_x_1:
[----:B------:R0:W-:Y:S02]  /*01f0*/  STS [R17], RZ ;  /* 0x000000ff11007388 */ /* 0x0001e40000000800 */
.L_x_0:
[----:B------:R-:W-:Y:S05]  /*0200*/  WARPSYNC.ALL ;  /* 0x0000000000007948 */ /* 0x000fea0003800000 */
[----:B------:R-:W-:Y:S01]  /*0210*/  BAR.SYNC.DEFER_BLOCKING 0x0 ;  /* 0x0000000000007b1d */ /* 0x000fe20000010000 */
[C---:B------:R-:W-:Y:S02]  /*0220*/  ISETP.GT.U32.AND P0, PT, R16.reuse, 0x1ff, PT ;  /* 0x000001ff1000780c */ /* 0x040fe40003f04070 */
[C---:B------:R-:W-:Y:S02]  /*0230*/  ISETP.GT.U32.AND P1, PT, R16.reuse, 0xff, PT ;  /* 0x000000ff1000780c */ /* 0x040fe40003f24070 */
[----:B------:R-:W-:-:S09]  /*0240*/  ISETP.GT.U32.AND P2, PT, R16, 0x7, PT ;  /* 0x000000071000780c */ /* 0x000fd20003f44070 */
[----:B-1----:R-:W-:Y:S04]  /*0250*/  @!P0 LDS R0, [R17+0x800] ;  /* 0x0008000011008984 */ /* 0x002fe80000000800 */
[----:B------:R-:W1:Y:S02]  /*0260*/  @!P0 LDS R3, [R17] ;  /* 0x0000000011038984 */ /* 0x000e640000000800 */
[----:B-1----:R-:W-:-:S05]  /*0270*/  @!P0 FADD R0, R0, R3 ;  /* 0x0000000300008221 */ /* 0x002fca0000000000 */
[----:B------:R-:W-:Y:S01]  /*0280*/  @!P0 STS [R17], R0 ;  /* 0x0000000011008388 */ /* 0x000fe20000000800 */
[----:B------:R-:W-:Y:S01]  /*0290*/  BAR.SYNC.DEFER_BLOCKING 0x0 ;  /* 0x0000000000007b1d */ /* 0x000fe20000010000 */
[----:B------:R-:W-:-:S05]  /*02a0*/  ISETP.GT.U32.AND P0, PT, R16, 0x7f, PT ;  /* 0x0000007f1000780c */ /* 0x000fca0003f04070 */
[----:B------:R-:W-:Y:S04]  /*02b0*/  @!P1 LDS R2, [R17+0x400] ;  /* 0x0004000011029984 */ /* 0x000fe80000000800 */
        /* <DEDUP_REMOVED lines=32> */
[----:B------:R1:W-:Y:S01]  /*04c0*/  @!P2 STS [R17], R0 ;  /* 0x000000001100a388 */ /* 0x0003e20000000800 */
[----:B------:R-:W-:Y:S01]  /*04d0*/  BAR.SYNC.DEFER_BLOCKING 0x0 ;  /* 0x0000000000007b1d */ /* 0x000fe20000010000 */
[----:B------:R-:W-:-:S13]  /*04e0*/  ISETP.NE.AND P2, PT, R16, RZ, PT ;  /* 0x000000ff1000720c */ /* 0x000fda0003f45270 */
[----:B------:R-:W2:Y:S01]  /*04f0*/  @!P2 S2R R5, SR_CgaCtaId ;  /* 0x000000000005a919 */ /* 0x000ea20000008800 */
[----:B-1----:R-:W-:Y:S01]  /*0500*/  @!P2 MOV R0, 0x400 ;  /* 0x000004000000a802 */ /* 0x002fe20000000f00 */
[----:B------:R-:W-:Y:S04]  /*0510*/  @!P0 LDS R2, [R17+0x10] ;  /* 0x0000100011028984 */ /* 0x000fe80000000800 */
[----:B------:R-:W1:Y:S01]  /*0520*/  @!P0 LDS R3, [R17] ;  /* 0x0000000011038984 */ /* 0x000e620000000800 */
[----:B--2---:R-:W-:Y:S01]  /*0530*/  @!P2 LEA R5, R5, R0, 0x18 ;  /* 0x000000000505a211 */ /* 0x004fe200078ec0ff */
[----:B-1----:R-:W-:-:S05]  /*0540*/  @!P0 FADD R2, R2, R3 ;  /* 0x0000000302028221 */ /* 0x002fca0000000000 */
[----:B------:R-:W-:Y:S01]  /*0550*/  @!P0 STS [R17], R2 ;  /* 0x0000000211008388 */ /* 0x000fe20000000800 */
[----:B------:R-:W-:Y:S06]  /*0560*/  BAR.SYNC.DEFER_BLOCKING 0x0 ;  /* 0x0000000000007b1d */ /* 0x000fec0000010000 */
[----:B------:R-:W-:Y:S04]  /*0570*/  @!P1 LDS R3, [R17+0x8] ;  /* 0x0000080011039984 */ /* 0x000fe80000000800 */
[----:B------:R-:W1:Y:S02]  /*0580*/  @!P1 LDS R4, [R17] ;  /* 0x0000000011049984 */ /* 0x000e640000000800 */
[----:B-1----:R-:W-:-:S05]  /*0590*/  @!P1 FADD R4, R3, R4 ;  /* 0x0000000403049221 */ /* 0x002fca0000000000 */
[----:B------:R-:W-:Y:S01]  /*05a0*/  @!P1 STS [R17], R4 ;  /* 0x0000000411009388 */ /* 0x000fe20000000800 */
[----:B------:R-:W-:Y:S06]  /*05b0*/  BAR.SYNC.DEFER_BLOCKING 0x0 ;  /* 0x0000000000007b1d */ /* 0x000fec0000010000 */
[----:B------:R-:W-:Y:S04]  /*05c0*/  @!P2 LDS R0, [R5+0x4] ;  /* 0x000004000500a984 */ /* 0x000fe80000000800 */
[----:B------:R-:W1:Y:S02]  /*05d0*/  @!P2 LDS R3, [R17] ;  /* 0x000000001103a984 */ /* 0x000e640000000800 */
[----:B-1----:R-:W-:-:S05]  /*05e0*/  @!P2 FADD R0, R0, R3 ;  /* 0x000000030000a221 */ /* 0x002fca0000000000 */
[----:B------:R1:W-:Y:S01]  /*05f0*/  @!P2 STS [R17], R0 ;  /* 0x000000001100a388 */ /* 0x0003e20000000800 */
[----:B------:R-:W-:Y:S06]  /*0600*/  BAR.SYNC.DEFER_BLOCKING 0x0 ;  /* 0x0000000000007b1d */ /* 0x000fec0000010000 */
[----:B------:R-:W-:Y:S05]  /*0610*/  @P2 EXIT ;  /* 0x000000000000294d */ /* 0x000fea0003800000 */
[----:B------:R-:W2:Y:S01]  /*0620*/  S2UR UR5, SR_CgaCtaId ;  /* 0x00000000000579c3 */ /* 0x000ea20000008800 */
[----:B------:R-:W-:Y:S01]  /*0630*/  UMOV UR4, 0x400 ;  /* 0x0000040000047882 */ /* 0x000fe20000000000 */
[----:B-1----:R-:W1:Y:S06]  /*0640*/  S2R R0, SR_CTAID.Y ;  /* 0x0000000000007919 */ /* 0x002e6c0000002600 */
[----:B------:R-:W1:Y:S08]  /*0650*/  LDC R7, c[0x0][0x360] ;  /* 0x0000d800ff077b82 */ /* 0x000e700000000800 */
[----:B------:R-:W3:Y:S01]  /*0660*/  LDC.64 R2, c[0x0][0x390] ;  /* 0x0000e400ff027b82 */ /* 0x000ee20000000a00 */
[----:B--2---:R-:W-:-:S09]  /*0670*/  ULEA UR4, UR5, UR4, 0x18 ;  /* 0x0000000405047291 */ /* 0x004fd2000f8ec0ff */
[----:B------:R-:W2:Y:S02]  /*0680*/  LDS R5, [UR4] ;  /* 0x00000004ff057984 */ /* 0x000ea40008000800 */
[----:B------:R-:W1:Y:S02]  /*0690*/  S2UR UR4, SR_CTAID.X ;  /* 0x00000000000479c3 */ /* 0x000e640000002500 */
[----:B-1----:R-:W-:-:S04]  /*06a0*/  IMAD R7, R0, R7, UR4 ;  /* 0x0000000400077e24 */ /* 0x002fc8000f8e0207 */
[----:B---3--:R-:W-:-:S05]  /*06b0*/  IMAD.WIDE.U32 R2, R7, 0x4, R2 ;  /* 0x0000000407027825 */ /* 0x008fca00078e0002 */
[----:B--2---:R-:W-:Y:S01]  /*06c0*/  STG.E desc[UR36][R2.64], R5 ;  /* 0x0000000502007986 */ /* 0x004fe2000c101924 */
[----:B------:R-:W-:Y:S05]  /*06d0*/  EXIT ;  /* 0x000000000000794d */ /* 0x000fea0003800000 */
.L_x_2:
[----:B------:R-:W-:-:S00]  /*06e0*/  BRA `(.L_x_2) ;  /* 0xfffffffc00fc7947 */ /* 0x000fc0000383ffff */
[----:B------:R-:W-:-:S00]  /*06f0*/  NOP ;  /* 0x0000000000007918 */ /* 0x000fc00000000000 */
        /* <DEDUP_REMOVED lines=8> */
.L_x_3:


//--------------------- .nv.global.init           --------------------------
	.section	.nv.global.init,"aw",@progbits
.nv.global.init:
	.type		$str,@object
	.size		$str,(.L_0 - $str)
$str:
        /*0000*/ 	.byte	0x69, 0x73, 0x20, 0x7a, 0x65, 0x72, 0x6f, 0x21, 0x0a, 0x00
.L_0:


//--------------------- .nv.shared._Z13printBlockIdxPfS_S_i --------------------------
	.section	.nv.shared._Z13printBlockIdxPfS_S_i,"aw",@nobits
	.sectionflags	@""
	.align	4
.nv.shared._Z13printBlockIdxPfS_S_i:
	.zero		5120


//--------------------- .nv.shared.reserved.0     --------------------------
	.section	.nv.shared.reserved.0,"aw",@nobits
	.weak		__nv_reservedSMEM_offset_0_alias
	.size		__nv_reservedSMEM_offset_0_alias, 0, 64
	.other		__nv_reservedSMEM_offset_0_alias,@"STO_CUDA_RESERVED_SHARED STV_DEFAULT"
__nv_reservedSMEM_offset_0_alias:
	.zero		0
	.zero		64


//--------------------- .nv.constant0._Z13printBlockIdxPfS_S_i --------------------------
	.section	.nv.constant0._Z13printBlockIdxPfS_S_i,"a",@progbits
	.sectionflags	@""
	.align	4
.nv.constant0._Z13printBlockIdxPfS_S_i:
	.zero		924


//--------------------- SYMBOLS --------------------------

	.type		.nv.reservedSmem.offset0,@object
	.size		.nv.reservedSmem.offset0,0x4
	.type		.nv.reservedSmem.cap,@object
	.size		.nv.reservedSmem.cap,0x4
	.type		vprintf,@function
